	.headerflags	@"EF_CUDA_TEXMODE_UNIFIED EF_CUDA_64BIT_ADDRESS EF_CUDA_SM86 EF_CUDA_VIRTUAL_SM(EF_CUDA_SM86)"
	.elftype	@"ET_EXEC"


//--------------------- .nv.info                  --------------------------
	.section	.nv.info,"",@"SHT_CUDA_INFO"
	.align	4


	//----- nvinfo : EIATTR_REGCOUNT
	.align		4
        /*0000*/ 	.byte	0x04, 0x2f
        /*0002*/ 	.short	(.L_1 - .L_0)
	.align		4
.L_0:
        /*0004*/ 	.word	index@(triton_poi_fused_relu_0)
        /*0008*/ 	.word	0x0000000e


	//----- nvinfo : EIATTR_FRAME_SIZE
	.align		4
.L_1:
        /*000c*/ 	.byte	0x04, 0x11
        /*000e*/ 	.short	(.L_3 - .L_2)
	.align		4
.L_2:
        /*0010*/ 	.word	index@(triton_poi_fused_relu_0)
        /*0014*/ 	.word	0x00000000


	//----- nvinfo : EIATTR_MIN_STACK_SIZE
	.align		4
.L_3:
        /*0018*/ 	.byte	0x04, 0x12
        /*001a*/ 	.short	(.L_5 - .L_4)
	.align		4
.L_4:
        /*001c*/ 	.word	index@(triton_poi_fused_relu_0)
        /*0020*/ 	.word	0x00000000
.L_5:


//--------------------- .nv.info.triton_poi_fused_relu_0 --------------------------
	.section	.nv.info.triton_poi_fused_relu_0,"",@"SHT_CUDA_INFO"
	.sectionflags	@""
	.align	4


	//----- nvinfo : EIATTR_CUDA_API_VERSION
	.align		4
        /*0000*/ 	.byte	0x04, 0x37
        /*0002*/ 	.short	(.L_7 - .L_6)
.L_6:
        /*0004*/ 	.word	0x00000080


	//----- nvinfo : EIATTR_SW2861232_WAR
	.align		4
.L_7:
        /*0008*/ 	.byte	0x01, 0x35
	.zero		2


	//----- nvinfo : EIATTR_PARAM_CBANK
	.align		4
        /*000c*/ 	.byte	0x04, 0x0a
        /*000e*/ 	.short	(.L_9 - .L_8)
	.align		4
.L_8:
        /*0010*/ 	.word	index@(.nv.constant0.triton_poi_fused_relu_0)
        /*0014*/ 	.short	0x0160
        /*0016*/ 	.short	0x0018


	//----- nvinfo : EIATTR_CBANK_PARAM_SIZE
	.align		4
.L_9:
        /*0018*/ 	.byte	0x03, 0x19
        /*001a*/ 	.short	0x0018


	//----- nvinfo : EIATTR_KPARAM_INFO
	.align		4
        /*001c*/ 	.byte	0x04, 0x17
        /*001e*/ 	.short	(.L_11 - .L_10)
.L_10:
        /*0020*/ 	.word	0x00000000
        /*0024*/ 	.short	0x0002
        /*0026*/ 	.short	0x0010
        /*0028*/ 	.byte	0x00, 0xf4, 0x21, 0x00


	//----- nvinfo : EIATTR_KPARAM_INFO
	.align		4
.L_11:
        /*002c*/ 	.byte	0x04, 0x17
        /*002e*/ 	.short	(.L_13 - .L_12)
.L_12:
        /*0030*/ 	.word	0x00000000
        /*0034*/ 	.short	0x0001
        /*0036*/ 	.short	0x0008
        /*0038*/ 	.byte	0x00, 0xf0, 0x11, 0x00


	//----- nvinfo : EIATTR_KPARAM_INFO
	.align		4
.L_13:
        /*003c*/ 	.byte	0x04, 0x17
        /*003e*/ 	.short	(.L_15 - .L_14)
.L_14:
        /*0040*/ 	.word	0x00000000
        /*0044*/ 	.short	0x0000
        /*0046*/ 	.short	0x0000
        /*0048*/ 	.byte	0x00, 0xf4, 0x21, 0x00


	//----- nvinfo : EIATTR_MAXREG_COUNT
	.align		4
.L_15:
        /*004c*/ 	.byte	0x03, 0x1b
        /*004e*/ 	.short	0x00ff


	//----- nvinfo : EIATTR_EXIT_INSTR_OFFSETS
	.align		4
        /*0050*/ 	.byte	0x04, 0x1c
        /*0052*/ 	.short	(.L_17 - .L_16)


	//   ....[0]....
.L_16:
        /*0054*/ 	.word	0x000001d0


	//----- nvinfo : EIATTR_REQNTID
	.align		4
.L_17:
        /*0058*/ 	.byte	0x04, 0x10
        /*005a*/ 	.short	(.L_19 - .L_18)
.L_18:
        /*005c*/ 	.word	0x00000080
        /*0060*/ 	.word	0x00000001
        /*0064*/ 	.word	0x00000001
.L_19:


//--------------------- .nv.callgraph             --------------------------
	.section	.nv.callgraph,"",@"SHT_CUDA_CALLGRAPH"
	.align	4
	.sectionentsize	8
	.align		4
        /*0000*/ 	.word	0x00000000
	.align		4
        /*0004*/ 	.word	0xffffffff
	.align		4
        /*0008*/ 	.word	0x00000000
	.align		4
        /*000c*/ 	.word	0xfffffffe
	.align		4
        /*0010*/ 	.word	0x00000000
	.align		4
        /*0014*/ 	.word	0xfffffffd
	.align		4
        /*0018*/ 	.word	0x00000000
	.align		4
        /*001c*/ 	.word	0xfffffffc


//--------------------- .nv.rel.action            --------------------------
	.section	.nv.rel.action,"",@"SHT_CUDA_RELOCINFO"
	.align	8
	.sectionentsize	8
        /*0000*/ 	.byte	0x73, 0x00, 0x00, 0x00, 0x00, 0x00, 0x00, 0x00, 0x00, 0x00, 0x00, 0x11, 0x25, 0x00, 0x05, 0x36


//--------------------- .nv.constant0.triton_poi_fused_relu_0 --------------------------
	.section	.nv.constant0.triton_poi_fused_relu_0,"a",@progbits
	.sectionflags	@""
	.align	4
.nv.constant0.triton_poi_fused_relu_0:
	.zero		376


//--------------------- .text.triton_poi_fused_relu_0 --------------------------
	.section	.text.triton_poi_fused_relu_0,"ax",@progbits
	.sectioninfo	@"SHI_REGISTERS=14"
	.align	128
        .global         triton_poi_fused_relu_0
        .type           triton_poi_fused_relu_0,@function
        .size           triton_poi_fused_relu_0,(.L_x_1 - triton_poi_fused_relu_0)
        .other          triton_poi_fused_relu_0,@"STO_CUDA_ENTRY STV_DEFAULT"
triton_poi_fused_relu_0:
.text.triton_poi_fused_relu_0:
[----:B------:R-:W-:Y:S02]  /*0000*/  IMAD.MOV.U32 R1, RZ, RZ, c[0x0][0x28] ;  /* 0x00000a00ff017624 */ /* 0x000fe400078e00ff */
[----:B------:R-:W0:Y:S01]  /*0010*/  S2R R0, SR_TID.X ;  /* 0x0000000000007919 */ /* 0x000e220000002100 */
[----:B------:R-:W-:Y:S01]  /*0020*/  IMAD.MOV.U32 R5, RZ, RZ, 0x4 ;  /* 0x00000004ff057424 */ /* 0x000fe200078e00ff */
[----:B------:R-:W-:Y:S02]  /*0030*/  ULDC.64 UR4, c[0x0][0x118] ;  /* 0x0000460000047ab9 */ /* 0x000fe40000000a00 */
[----:B------:R-:W1:Y:S01]  /*0040*/  S2R R3, SR_CTAID.X ;  /* 0x0000000000037919 */ /* 0x000e620000002500 */
[----:B0-----:R-:W-:-:S05]  /*0050*/  IMAD.SHL.U32 R0, R0, 0x4, RZ ;  /* 0x0000000400007824 */ /* 0x001fca00078e00ff */
[----:B------:R-:W-:-:S05]  /*0060*/  LOP3.LUT R0, R0, 0x1fc, RZ, 0xc0, !PT ;  /* 0x000001fc00007812 */ /* 0x000fca00078ec0ff */
[----:B-1----:R-:W-:-:S04]  /*0070*/  IMAD R0, R3, 0x400, R0 ;  /* 0x0000040003007824 */ /* 0x002fc800078e0200 */
[----:B------:R-:W-:-:S05]  /*0080*/  IMAD.WIDE R2, R0, R5, c[0x0][0x160] ;  /* 0x0000580000027625 */ /* 0x000fca00078e0205 */
[----:B------:R-:W2:Y:S04]  /*0090*/  LDG.E.128 R4, [R2.64] ;  /* 0x0000000402047981 */ /* 0x000ea8000c1e1d00 */
[----:B------:R-:W3:Y:S01]  /*00a0*/  LDG.E.128 R8, [R2.64+0x800] ;  /* 0x0008000402087981 */ /* 0x000ee2000c1e1d00 */
[C---:B--2---:R-:W-:Y:S02]  /*00b0*/  FSETP.GEU.AND P6, PT, R4.reuse, RZ, PT ;  /* 0x000000ff0400720b */ /* 0x044fe40003fce000 */
[----:B------:R-:W-:Y:S02]  /*00c0*/  FSETP.GEU.AND P5, PT, R5, RZ, PT ;  /* 0x000000ff0500720b */ /* 0x000fe40003fae000 */
[----:B------:R-:W-:Y:S02]  /*00d0*/  FSEL R4, R4, RZ, P6 ;  /* 0x000000ff04047208 */ /* 0x000fe40003000000 */
[----:B------:R-:W-:-:S02]  /*00e0*/  FSETP.GEU.AND P4, PT, R6, RZ, PT ;  /* 0x000000ff0600720b */ /* 0x000fc40003f8e000 */
[----:B------:R-:W-:Y:S02]  /*00f0*/  FSETP.GEU.AND P3, PT, R7, RZ, PT ;  /* 0x000000ff0700720b */ /* 0x000fe40003f6e000 */
[----:B---3--:R-:W-:Y:S02]  /*0100*/  FSETP.GEU.AND P2, PT, R8, RZ, PT ;  /* 0x000000ff0800720b */ /* 0x008fe40003f4e000 */
[----:B------:R-:W-:Y:S02]  /*0110*/  FSETP.GEU.AND P1, PT, R9, RZ, PT ;  /* 0x000000ff0900720b */ /* 0x000fe40003f2e000 */
[----:B------:R-:W-:Y:S02]  /*0120*/  FSETP.GEU.AND P0, PT, R10, RZ, PT ;  /* 0x000000ff0a00720b */ /* 0x000fe40003f0e000 */
[----:B------:R-:W-:Y:S02]  /*0130*/  FSETP.GEU.AND P6, PT, R11, RZ, PT ;  /* 0x000000ff0b00720b */ /* 0x000fe40003fce000 */
[----:B------:R-:W-:-:S02]  /*0140*/  FSEL R5, R5, RZ, P5 ;  /* 0x000000ff05057208 */ /* 0x000fc40002800000 */
[----:B------:R-:W-:Y:S02]  /*0150*/  FSEL R6, R6, RZ, P4 ;  /* 0x000000ff06067208 */ /* 0x000fe40002000000 */
[----:B------:R-:W-:Y:S02]  /*0160*/  FSEL R7, R7, RZ, P3 ;  /* 0x000000ff07077208 */ /* 0x000fe40001800000 */
[----:B------:R-:W-:Y:S02]  /*0170*/  FSEL R8, R8, RZ, P2 ;  /* 0x000000ff08087208 */ /* 0x000fe40001000000 */
[----:B------:R-:W-:Y:S01]  /*0180*/  FSEL R9, R9, RZ, P1 ;  /* 0x000000ff09097208 */ /* 0x000fe20000800000 */
[----:B------:R-:W-:Y:S01]  /*0190*/  STG.E.128 [R2.64], R4 ;  /* 0x0000000402007986 */ /* 0x000fe2000c101d04 */
[----:B------:R-:W-:Y:S02]  /*01a0*/  FSEL R10, R10, RZ, P0 ;  /* 0x000000ff0a0a7208 */ /* 0x000fe40000000000 */
[----:B------:R-:W-:-:S05]  /*01b0*/  FSEL R11, R11, RZ, P6 ;  /* 0x000000ff0b0b7208 */ /* 0x000fca0003000000 */
[----:B------:R-:W-:Y:S01]  /*01c0*/  STG.E.128 [R2.64+0x800], R8 ;  /* 0x0008000802007986 */ /* 0x000fe2000c101d04 */
[----:B------:R-:W-:Y:S05]  /*01d0*/  EXIT ;  /* 0x000000000000794d */ /* 0x000fea0003800000 */
.L_x_0:
[----:B------:R-:W-:-:S00]  /*01e0*/  BRA `(.L_x_0) ;  /* 0xfffffff000007947 */ /* 0x000fc0000383ffff */
[----:B------:R-:W-:-:S00]  /*01f0*/  NOP ;  /* 0x0000000000007918 */ /* 0x000fc00000000000 */
        /* <DEDUP_REMOVED lines=8> */
.L_x_1:
